//
// Generated by NVIDIA NVVM Compiler
//
// Compiler Build ID: CL-36424714
// Cuda compilation tools, release 13.0, V13.0.88
// Based on NVVM 20.0.0
//

.version 9.0
.target sm_100
.address_size 64

	// .globl	_Z9warmUpGPUv

.visible .entry _Z9warmUpGPUv()
{


	ret;

}
	// .globl	_Z14antiparallelUTPtiiiPKcS1_Pi
.visible .entry _Z14antiparallelUTPtiiiPKcS1_Pi(
	.param .u64 .ptr .align 1 _Z14antiparallelUTPtiiiPKcS1_Pi_param_0,
	.param .u32 _Z14antiparallelUTPtiiiPKcS1_Pi_param_1,
	.param .u32 _Z14antiparallelUTPtiiiPKcS1_Pi_param_2,
	.param .u32 _Z14antiparallelUTPtiiiPKcS1_Pi_param_3,
	.param .u64 .ptr .align 1 _Z14antiparallelUTPtiiiPKcS1_Pi_param_4,
	.param .u64 .ptr .align 1 _Z14antiparallelUTPtiiiPKcS1_Pi_param_5,
	.param .u64 .ptr .align 1 _Z14antiparallelUTPtiiiPKcS1_Pi_param_6
)
{
	.reg .pred 	%p<21>;
	.reg .b16 	%rs<3>;
	.reg .b32 	%r<39>;
	.reg .b64 	%rd<26>;

	ld.param.u64 	%rd5, [_Z14antiparallelUTPtiiiPKcS1_Pi_param_0];
	ld.param.u32 	%r4, [_Z14antiparallelUTPtiiiPKcS1_Pi_param_1];
	ld.param.u32 	%r5, [_Z14antiparallelUTPtiiiPKcS1_Pi_param_2];
	ld.param.u32 	%r7, [_Z14antiparallelUTPtiiiPKcS1_Pi_param_3];
	ld.param.u64 	%rd2, [_Z14antiparallelUTPtiiiPKcS1_Pi_param_4];
	ld.param.u64 	%rd3, [_Z14antiparallelUTPtiiiPKcS1_Pi_param_5];
	ld.param.u64 	%rd4, [_Z14antiparallelUTPtiiiPKcS1_Pi_param_6];
	cvta.to.global.u64 	%rd1, %rd5;
	mov.u32 	%r8, %tid.x;
	mov.u32 	%r9, %ctaid.x;
	mov.u32 	%r10, %ntid.x;
	mad.lo.s32 	%r1, %r9, %r10, %r8;
	sub.s32 	%r11, %r4, %r1;
	setp.ne.s32 	%p1, %r1, 0;
	setp.gt.s32 	%p2, %r11, %r7;
	or.pred  	%p3, %p1, %p2;
	@%p3 bra 	$L__BB1_2;
	mad.lo.s32 	%r12, %r4, %r7, %r4;
	add.s32 	%r13, %r12, %r11;
	mul.wide.s32 	%rd6, %r13, 2;
	add.s64 	%rd7, %rd1, %rd6;
	st.global.u16 	[%rd7], %r4;
$L__BB1_2:
	setp.ne.s32 	%p4, %r11, 0;
	setp.gt.s32 	%p5, %r1, %r7;
	or.pred  	%p6, %p4, %p5;
	@%p6 bra 	$L__BB1_4;
	mad.lo.s32 	%r14, %r4, %r7, %r4;
	mul.wide.s32 	%rd8, %r14, 2;
	add.s64 	%rd9, %rd1, %rd8;
	st.global.u16 	[%rd9], %r1;
$L__BB1_4:
	setp.gt.s32 	%p7, %r11, %r7;
	setp.gt.s32 	%p8, %r1, %r5;
	or.pred  	%p9, %p8, %p7;
	setp.lt.s32 	%p10, %r1, 1;
	or.pred  	%p11, %p10, %p9;
	setp.lt.s32 	%p12, %r11, 1;
	or.pred  	%p13, %p11, %p12;
	@%p13 bra 	$L__BB1_7;
	add.s32 	%r15, %r1, -1;
	cvt.u64.u32 	%rd10, %r15;
	cvta.to.global.u64 	%rd11, %rd2;
	add.s64 	%rd12, %rd11, %rd10;
	ld.global.u8 	%rs1, [%rd12];
	add.s32 	%r16, %r11, -1;
	cvt.u64.u32 	%rd13, %r16;
	cvta.to.global.u64 	%rd14, %rd3;
	add.s64 	%rd15, %rd14, %rd13;
	ld.global.u8 	%rs2, [%rd15];
	setp.ne.s16 	%p14, %rs1, %rs2;
	selp.u32 	%r17, 1, 0, %p14;
	add.s32 	%r18, %r4, -1;
	setp.gt.s32 	%p15, %r18, %r5;
	not.b32 	%r19, %r5;
	selp.b32 	%r20, %r19, 0, %p15;
	add.s32 	%r21, %r20, %r18;
	mad.lo.s32 	%r22, %r21, %r7, %r21;
	add.s32 	%r23, %r22, %r11;
	mul.wide.s32 	%rd16, %r23, 2;
	add.s64 	%rd17, %rd1, %rd16;
	ld.global.u16 	%r24, [%rd17];
	add.s32 	%r25, %r24, 1;
	add.s32 	%r26, %r16, %r15;
	setp.gt.s32 	%p16, %r26, %r5;
	selp.b32 	%r27, %r19, 0, %p16;
	add.s32 	%r28, %r27, %r26;
	mad.lo.s32 	%r29, %r28, %r7, %r28;
	cvt.s64.s32 	%rd18, %r29;
	cvt.u64.u32 	%rd19, %r11;
	add.s64 	%rd20, %rd18, %rd19;
	shl.b64 	%rd21, %rd20, 1;
	add.s64 	%rd22, %rd1, %rd21;
	ld.global.u16 	%r30, [%rd22+-2];
	add.s32 	%r31, %r30, %r17;
	ld.global.u16 	%r32, [%rd17+-2];
	add.s32 	%r33, %r32, 1;
	min.u32 	%r34, %r25, %r31;
	min.u32 	%r3, %r33, %r34;
	setp.gt.s32 	%p17, %r4, %r5;
	selp.b32 	%r35, %r19, 0, %p17;
	add.s32 	%r36, %r35, %r4;
	mad.lo.s32 	%r37, %r36, %r7, %r36;
	add.s32 	%r38, %r37, %r11;
	mul.wide.s32 	%rd23, %r38, 2;
	add.s64 	%rd24, %rd1, %rd23;
	st.global.u16 	[%rd24], %r3;
	setp.ne.s32 	%p18, %r1, %r5;
	setp.ne.s32 	%p19, %r11, %r7;
	or.pred  	%p20, %p18, %p19;
	@%p20 bra 	$L__BB1_7;
	cvta.to.global.u64 	%rd25, %rd4;
	st.global.u32 	[%rd25], %r3;
$L__BB1_7:
	ret;

}


// ===== COMPILED SASS (sm_100) =====

	.target	sm_100

	.elftype	@"ET_EXEC"


//--------------------- .note.nv.tkinfo           --------------------------
	.section	.note.nv.tkinfo,"",@"SHT_NOTE"
	.sectionflags	@"SHF_NOTE_NV_TKINFO"
	.tkinfo
        /*0018*/ 	.word	0x00000002
        /*0030*/ 	.string	""
        /*0030*/ 	.string	"ptxas"
        /*0030*/ 	.string	"Cuda compilation tools, release 13.0, V13.0.88"
        /*0030*/ 	.string	"Build cuda_13.0.r13.0/compiler.36424714_0"
        /*0030*/ 	.string	"-arch sm_100 -m 64 "



//--------------------- .note.nv.cuinfo           --------------------------
	.section	.note.nv.cuinfo,"",@"SHT_NOTE"
	.sectionflags	@"SHF_NOTE_NV_CUINFO"
        /*0018*/ 	.short	0x0002
        /*001a*/ 	.short	0x0064
        /*001c*/ 	.short	0x0082
	.zero		2


//--------------------- .nv.info                  --------------------------
	.section	.nv.info,"",@"SHT_CUDA_INFO"
	.align	4


	//----- nvinfo : EIATTR_REGCOUNT
	.align		4
        /*0000*/ 	.byte	0x04, 0x2f
        /*0002*/ 	.short	(.L_1 - .L_0)
	.align		4
.L_0:
        /*0004*/ 	.word	index@(_Z9warmUpGPUv)
        /*0008*/ 	.word	0x00000004


	//----- nvinfo : EIATTR_FRAME_SIZE
	.align		4
.L_1:
        /*000c*/ 	.byte	0x04, 0x11
        /*000e*/ 	.short	(.L_3 - .L_2)
	.align		4
.L_2:
        /*0010*/ 	.word	index@(_Z9warmUpGPUv)
        /*0014*/ 	.word	0x00000000


	//----- nvinfo : EIATTR_REGCOUNT
	.align		4
.L_3:
        /*0018*/ 	.byte	0x04, 0x2f
        /*001a*/ 	.short	(.L_5 - .L_4)
	.align		4
.L_4:
        /*001c*/ 	.word	index@(_Z14antiparallelUTPtiiiPKcS1_Pi)
        /*0020*/ 	.word	0x00000013


	//----- nvinfo : EIATTR_FRAME_SIZE
	.align		4
.L_5:
        /*0024*/ 	.byte	0x04, 0x11
        /*0026*/ 	.short	(.L_7 - .L_6)
	.align		4
.L_6:
        /*0028*/ 	.word	index@(_Z14antiparallelUTPtiiiPKcS1_Pi)
        /*002c*/ 	.word	0x00000000


	//----- nvinfo : EIATTR_MIN_STACK_SIZE
	.align		4
.L_7:
        /*0030*/ 	.byte	0x04, 0x12
        /*0032*/ 	.short	(.L_9 - .L_8)
	.align		4
.L_8:
        /*0034*/ 	.word	index@(_Z14antiparallelUTPtiiiPKcS1_Pi)
        /*0038*/ 	.word	0x00000000


	//----- nvinfo : EIATTR_MIN_STACK_SIZE
	.align		4
.L_9:
        /*003c*/ 	.byte	0x04, 0x12
        /*003e*/ 	.short	(.L_11 - .L_10)
	.align		4
.L_10:
        /*0040*/ 	.word	index@(_Z9warmUpGPUv)
        /*0044*/ 	.word	0x00000000
.L_11:


//--------------------- .nv.compat                --------------------------
	.section	.nv.compat,"",@"SHT_CUDA_COMPAT_INFO"
	.align	4
        /*0000*/ 	.byte	0x02, 0x09, 0x00, 0x00, 0x02, 0x02, 0x01, 0x00, 0x02, 0x05, 0x05, 0x00, 0x03, 0x07, 0x01, 0x01
        /*0010*/ 	.byte	0x02, 0x03, 0x00, 0x00, 0x02, 0x06, 0x01, 0x00, 0x04, 0x0b, 0x08, 0x00, 0x09, 0x00, 0x00, 0x00
        /*0020*/ 	.byte	0x00, 0x00, 0x00, 0x00


//--------------------- .nv.info._Z14antiparallelUTPtiiiPKcS1_Pi --------------------------
	.section	.nv.info._Z14antiparallelUTPtiiiPKcS1_Pi,"",@"SHT_CUDA_INFO"
	.sectionflags	@""
	.align	4


	//----- nvinfo : EIATTR_CUDA_API_VERSION
	.align		4
        /*0000*/ 	.byte	0x04, 0x37
        /*0002*/ 	.short	(.L_13 - .L_12)
.L_12:
        /*0004*/ 	.word	0x00000082


	//----- nvinfo : EIATTR_KPARAM_INFO
	.align		4
.L_13:
        /*0008*/ 	.byte	0x04, 0x17
        /*000a*/ 	.short	(.L_15 - .L_14)
.L_14:
        /*000c*/ 	.word	0x00000000
        /*0010*/ 	.short	0x0006
        /*0012*/ 	.short	0x0028
        /*0014*/ 	.byte	0x00, 0xf5, 0x21, 0x00


	//----- nvinfo : EIATTR_KPARAM_INFO
	.align		4
.L_15:
        /*0018*/ 	.byte	0x04, 0x17
        /*001a*/ 	.short	(.L_17 - .L_16)
.L_16:
        /*001c*/ 	.word	0x00000000
        /*0020*/ 	.short	0x0005
        /*0022*/ 	.short	0x0020
        /*0024*/ 	.byte	0x00, 0xf5, 0x21, 0x00


	//----- nvinfo : EIATTR_KPARAM_INFO
	.align		4
.L_17:
        /*0028*/ 	.byte	0x04, 0x17
        /*002a*/ 	.short	(.L_19 - .L_18)
.L_18:
        /*002c*/ 	.word	0x00000000
        /*0030*/ 	.short	0x0004
        /*0032*/ 	.short	0x0018
        /*0034*/ 	.byte	0x00, 0xf5, 0x21, 0x00


	//----- nvinfo : EIATTR_KPARAM_INFO
	.align		4
.L_19:
        /*0038*/ 	.byte	0x04, 0x17
        /*003a*/ 	.short	(.L_21 - .L_20)
.L_20:
        /*003c*/ 	.word	0x00000000
        /*0040*/ 	.short	0x0003
        /*0042*/ 	.short	0x0010
        /*0044*/ 	.byte	0x00, 0xf0, 0x11, 0x00


	//----- nvinfo : EIATTR_KPARAM_INFO
	.align		4
.L_21:
        /*0048*/ 	.byte	0x04, 0x17
        /*004a*/ 	.short	(.L_23 - .L_22)
.L_22:
        /*004c*/ 	.word	0x00000000
        /*0050*/ 	.short	0x0002
        /*0052*/ 	.short	0x000c
        /*0054*/ 	.byte	0x00, 0xf0, 0x11, 0x00


	//----- nvinfo : EIATTR_KPARAM_INFO
	.align		4
.L_23:
        /*0058*/ 	.byte	0x04, 0x17
        /*005a*/ 	.short	(.L_25 - .L_24)
.L_24:
        /*005c*/ 	.word	0x00000000
        /*0060*/ 	.short	0x0001
        /*0062*/ 	.short	0x0008
        /*0064*/ 	.byte	0x00, 0xf0, 0x11, 0x00


	//----- nvinfo : EIATTR_KPARAM_INFO
	.align		4
.L_25:
        /*0068*/ 	.byte	0x04, 0x17
        /*006a*/ 	.short	(.L_27 - .L_26)
.L_26:
        /*006c*/ 	.word	0x00000000
        /*0070*/ 	.short	0x0000
        /*0072*/ 	.short	0x0000
        /*0074*/ 	.byte	0x00, 0xf5, 0x21, 0x00


	//----- nvinfo : EIATTR_SPARSE_MMA_MASK
	.align		4
.L_27:
        /*0078*/ 	.byte	0x03, 0x50
        /*007a*/ 	.short	0x0000


	//----- nvinfo : EIATTR_MAXREG_COUNT
	.align		4
        /*007c*/ 	.byte	0x03, 0x1b
        /*007e*/ 	.short	0x00ff


	//----- nvinfo : EIATTR_MERCURY_ISA_VERSION
	.align		4
        /*0080*/ 	.byte	0x03, 0x5f
        /*0082*/ 	.short	0x0101


	//----- nvinfo : EIATTR_VRC_CTA_INIT_COUNT
	.align		4
        /*0084*/ 	.byte	0x02, 0x4a
	.zero		1
	.zero		1


	//----- nvinfo : EIATTR_EXIT_INSTR_OFFSETS
	.align		4
        /*0088*/ 	.byte	0x04, 0x1c
        /*008a*/ 	.short	(.L_29 - .L_28)


	//   ....[0]....
.L_28:
        /*008c*/ 	.word	0x000001b0


	//   ....[1]....
        /*0090*/ 	.word	0x000004a0


	//   ....[2]....
        /*0094*/ 	.word	0x000004d0


	//----- nvinfo : EIATTR_CBANK_PARAM_SIZE
	.align		4
.L_29:
        /*0098*/ 	.byte	0x03, 0x19
        /*009a*/ 	.short	0x0030


	//----- nvinfo : EIATTR_PARAM_CBANK
	.align		4
        /*009c*/ 	.byte	0x04, 0x0a
        /*009e*/ 	.short	(.L_31 - .L_30)
	.align		4
.L_30:
        /*00a0*/ 	.word	index@(.nv.constant0._Z14antiparallelUTPtiiiPKcS1_Pi)
        /*00a4*/ 	.short	0x0380
        /*00a6*/ 	.short	0x0030


	//----- nvinfo : EIATTR_SW_WAR
	.align		4
.L_31:
        /*00a8*/ 	.byte	0x04, 0x36
        /*00aa*/ 	.short	(.L_33 - .L_32)
.L_32:
        /*00ac*/ 	.word	0x00000008
.L_33:


//--------------------- .nv.info._Z9warmUpGPUv    --------------------------
	.section	.nv.info._Z9warmUpGPUv,"",@"SHT_CUDA_INFO"
	.sectionflags	@""
	.align	4


	//----- nvinfo : EIATTR_CUDA_API_VERSION
	.align		4
        /*0000*/ 	.byte	0x04, 0x37
        /*0002*/ 	.short	(.L_35 - .L_34)
.L_34:
        /*0004*/ 	.word	0x00000082


	//----- nvinfo : EIATTR_SPARSE_MMA_MASK
	.align		4
.L_35:
        /*0008*/ 	.byte	0x03, 0x50
        /*000a*/ 	.short	0x0000


	//----- nvinfo : EIATTR_MAXREG_COUNT
	.align		4
        /*000c*/ 	.byte	0x03, 0x1b
        /*000e*/ 	.short	0x00ff


	//----- nvinfo : EIATTR_MERCURY_ISA_VERSION
	.align		4
        /*0010*/ 	.byte	0x03, 0x5f
        /*0012*/ 	.short	0x0101


	//----- nvinfo : EIATTR_VRC_CTA_INIT_COUNT
	.align		4
        /*0014*/ 	.byte	0x02, 0x4a
	.zero		1
	.zero		1


	//----- nvinfo : EIATTR_EXIT_INSTR_OFFSETS
	.align		4
        /*0018*/ 	.byte	0x04, 0x1c
        /*001a*/ 	.short	(.L_37 - .L_36)


	//   ....[0]....
.L_36:
        /*001c*/ 	.word	0x00000010


	//----- nvinfo : EIATTR_SW_WAR
	.align		4
.L_37:
        /*0020*/ 	.byte	0x04, 0x36
        /*0022*/ 	.short	(.L_39 - .L_38)
.L_38:
        /*0024*/ 	.word	0x00000008
.L_39:


//--------------------- .nv.callgraph             --------------------------
	.section	.nv.callgraph,"",@"SHT_CUDA_CALLGRAPH"
	.align	4
	.sectionentsize	8
	.align		4
        /*0000*/ 	.word	0x00000000
	.align		4
        /*0004*/ 	.word	0xffffffff
	.align		4
        /*0008*/ 	.word	0x00000000
	.align		4
        /*000c*/ 	.word	0xfffffffe
	.align		4
        /*0010*/ 	.word	0x00000000
	.align		4
        /*0014*/ 	.word	0xfffffffd
	.align		4
        /*0018*/ 	.word	0x00000000
	.align		4
        /*001c*/ 	.word	0xfffffffc


//--------------------- .text._Z14antiparallelUTPtiiiPKcS1_Pi --------------------------
	.section	.text._Z14antiparallelUTPtiiiPKcS1_Pi,"ax",@progbits
	.align	128
        .global         _Z14antiparallelUTPtiiiPKcS1_Pi
        .type           _Z14antiparallelUTPtiiiPKcS1_Pi,@function
        .size           _Z14antiparallelUTPtiiiPKcS1_Pi,(.L_x_2 - _Z14antiparallelUTPtiiiPKcS1_Pi)
        .other          _Z14antiparallelUTPtiiiPKcS1_Pi,@"STO_CUDA_ENTRY STV_DEFAULT"
_Z14antiparallelUTPtiiiPKcS1_Pi:
.text._Z14antiparallelUTPtiiiPKcS1_Pi:
[----:B------:R-:W-:Y:S01]  /*0000*/  LDC R1, c[0x0][0x37c] ;  /* 0x0000df00ff017b82 */ /* 0x000fe20000000800 */
[----:B------:R-:W0:Y:S07]  /*0010*/  S2R R0, SR_TID.X ;  /* 0x0000000000007919 */ /* 0x000e2e0000002100 */
[----:B------:R-:W0:Y:S01]  /*0020*/  S2UR UR4, SR_CTAID.X ;  /* 0x00000000000479c3 */ /* 0x000e220000002500 */
[----:B------:R-:W1:Y:S01]  /*0030*/  LDCU UR6, c[0x0][0x390] ;  /* 0x00007200ff0677ac */ /* 0x000e620008000800 */
[----:B------:R-:W2:Y:S06]  /*0040*/  LDCU UR7, c[0x0][0x38c] ;  /* 0x00007180ff0777ac */ /* 0x000eac0008000800 */
[----:B------:R-:W0:Y:S08]  /*0050*/  LDC R3, c[0x0][0x360] ;  /* 0x0000d800ff037b82 */ /* 0x000e300000000800 */
[----:B------:R-:W3:Y:S01]  /*0060*/  LDC R5, c[0x0][0x388] ;  /* 0x0000e200ff057b82 */ /* 0x000ee20000000800 */
[----:B0-----:R-:W-:Y:S01]  /*0070*/  IMAD R0, R3, UR4, R0 ;  /* 0x0000000403007c24 */ /* 0x001fe2000f8e0200 */
[----:B------:R-:W0:Y:S04]  /*0080*/  LDCU.64 UR4, c[0x0][0x358] ;  /* 0x00006b00ff0477ac */ /* 0x000e280008000a00 */
[----:B-1----:R-:W-:Y:S01]  /*0090*/  ISETP.GT.AND P1, PT, R0, UR6, PT ;  /* 0x0000000600007c0c */ /* 0x002fe2000bf24270 */
[----:B---3--:R-:W-:-:S05]  /*00a0*/  IMAD.IADD R4, R5, 0x1, -R0 ;  /* 0x0000000105047824 */ /* 0x008fca00078e0a00 */
[C---:B------:R-:W-:Y:S02]  /*00b0*/  ISETP.GT.AND P0, PT, R4.reuse, UR6, PT ;  /* 0x0000000604007c0c */ /* 0x040fe4000bf04270 */
[----:B------:R-:W-:Y:S02]  /*00c0*/  ISETP.NE.OR P1, PT, R4, RZ, P1 ;  /* 0x000000ff0400720c */ /* 0x000fe40000f25670 */
[C---:B------:R-:W-:Y:S02]  /*00d0*/  ISETP.NE.OR P2, PT, R0.reuse, RZ, P0 ;  /* 0x000000ff0000720c */ /* 0x040fe40000745670 */
[----:B--2---:R-:W-:-:S04]  /*00e0*/  ISETP.GT.OR P0, PT, R0, UR7, P0 ;  /* 0x0000000700007c0c */ /* 0x004fc80008704670 */
[----:B------:R-:W-:-:S04]  /*00f0*/  ISETP.LT.OR P0, PT, R0, 0x1, P0 ;  /* 0x000000010000780c */ /* 0x000fc80000701670 */
[----:B------:R-:W-:Y:S01]  /*0100*/  ISETP.LT.OR P0, PT, R4, 0x1, P0 ;  /* 0x000000010400780c */ /* 0x000fe20000701670 */
[----:B------:R-:W1:Y:S01]  /*0110*/  @!P1 LDC.64 R6, c[0x0][0x380] ;  /* 0x0000e000ff069b82 */ /* 0x000e620000000a00 */
[C-C-:B------:R-:W-:Y:S02]  /*0120*/  @!P1 IMAD R13, R5.reuse, UR6, R5.reuse ;  /* 0x00000006050d9c24 */ /* 0x140fe4000f8e0205 */
[----:B------:R-:W-:-:S04]  /*0130*/  @!P2 IMAD R9, R5, UR6, R5 ;  /* 0x000000060509ac24 */ /* 0x000fc8000f8e0205 */
[----:B------:R-:W-:Y:S01]  /*0140*/  @!P2 IMAD.IADD R9, R4, 0x1, R9 ;  /* 0x000000010409a824 */ /* 0x000fe200078e0209 */
[----:B------:R-:W2:Y:S08]  /*0150*/  @!P2 LDC.64 R2, c[0x0][0x380] ;  /* 0x0000e000ff02ab82 */ /* 0x000eb00000000a00 */
[----:B------:R-:W0:Y:S01]  /*0160*/  @!P2 LDC.U16 R11, c[0x0][0x388] ;  /* 0x0000e200ff0bab82 */ /* 0x000e220000000400 */
[----:B-1----:R-:W-:-:S04]  /*0170*/  @!P1 IMAD.WIDE R6, R13, 0x2, R6 ;  /* 0x000000020d069825 */ /* 0x002fc800078e0206 */
[----:B--2---:R-:W-:-:S05]  /*0180*/  @!P2 IMAD.WIDE R2, R9, 0x2, R2 ;  /* 0x000000020902a825 */ /* 0x004fca00078e0202 */
[----:B0-----:R0:W-:Y:S04]  /*0190*/  @!P2 STG.E.U16 desc[UR4][R2.64], R11 ;  /* 0x0000000b0200a986 */ /* 0x0011e8000c101504 */
[----:B------:R0:W-:Y:S01]  /*01a0*/  @!P1 STG.E.U16 desc[UR4][R6.64], R0 ;  /* 0x0000000006009986 */ /* 0x0001e2000c101504 */
[----:B------:R-:W-:Y:S05]  /*01b0*/  @P0 EXIT ;  /* 0x000000000000094d */ /* 0x000fea0003800000 */
[----:B------:R-:W-:Y:S01]  /*01c0*/  VIADD R12, R0, 0xffffffff ;  /* 0xffffffff000c7836 */ /* 0x000fe20000000000 */
[----:B------:R-:W1:Y:S01]  /*01d0*/  LDCU.64 UR10, c[0x0][0x3a0] ;  /* 0x00007400ff0a77ac */ /* 0x000e620008000a00 */
[----:B------:R-:W-:Y:S01]  /*01e0*/  VIADD R9, R4, 0xffffffff ;  /* 0xffffffff04097836 */ /* 0x000fe20000000000 */
[----:B0-----:R-:W-:Y:S01]  /*01f0*/  LOP3.LUT R6, RZ, UR7, RZ, 0x33, !PT ;  /* 0x00000007ff067c12 */ /* 0x001fe2000f8e33ff */
[----:B------:R-:W-:Y:S01]  /*0200*/  VIADD R7, R5, 0xffffffff ;  /* 0xffffffff05077836 */ /* 0x000fe20000000000 */
[----:B------:R-:W0:Y:S01]  /*0210*/  LDCU.64 UR8, c[0x0][0x398] ;  /* 0x00007300ff0877ac */ /* 0x000e220008000a00 */
[----:B------:R-:W-:Y:S01]  /*0220*/  IMAD.IADD R2, R12, 0x1, R9 ;  /* 0x000000010c027824 */ /* 0x000fe200078e0209 */
[----:B------:R-:W2:Y:S04]  /*0230*/  LDCU.64 UR12, c[0x0][0x380] ;  /* 0x00007000ff0c77ac */ /* 0x000ea80008000a00 */
[----:B------:R-:W-:-:S04]  /*0240*/  ISETP.GT.AND P0, PT, R2, UR7, PT ;  /* 0x0000000702007c0c */ /* 0x000fc8000bf04270 */
[----:B------:R-:W-:Y:S02]  /*0250*/  SEL R3, R6, RZ, P0 ;  /* 0x000000ff06037207 */ /* 0x000fe40000000000 */
[----:B------:R-:W-:Y:S02]  /*0260*/  ISETP.GT.AND P0, PT, R7, UR7, PT ;  /* 0x0000000707007c0c */ /* 0x000fe4000bf04270 */
[----:B-1----:R-:W-:Y:S01]  /*0270*/  IADD3 R8, P2, PT, R9, UR10, RZ ;  /* 0x0000000a09087c10 */ /* 0x002fe2000ff5e0ff */
[----:B------:R-:W-:Y:S01]  /*0280*/  IMAD.IADD R11, R2, 0x1, R3 ;  /* 0x00000001020b7824 */ /* 0x000fe200078e0203 */
[----:B------:R-:W-:Y:S01]  /*0290*/  SEL R10, R6, RZ, P0 ;  /* 0x000000ff060a7207 */ /* 0x000fe20000000000 */
[----:B------:R-:W1:Y:S01]  /*02a0*/  LDC.64 R2, c[0x0][0x380] ;  /* 0x0000e000ff027b82 */ /* 0x000e620000000a00 */
[----:B0-----:R-:W-:Y:S01]  /*02b0*/  IADD3 R12, P1, PT, R12, UR8, RZ ;  /* 0x000000080c0c7c10 */ /* 0x001fe2000ff3e0ff */
[----:B------:R-:W-:Y:S02]  /*02c0*/  IMAD R11, R11, UR6, R11 ;  /* 0x000000060b0b7c24 */ /* 0x000fe4000f8e020b */
[----:B------:R-:W-:-:S02]  /*02d0*/  IMAD.X R9, RZ, RZ, UR11, P2 ;  /* 0x0000000bff097e24 */ /* 0x000fc400090e06ff */
[----:B------:R-:W-:Y:S01]  /*02e0*/  IMAD.X R13, RZ, RZ, UR9, P1 ;  /* 0x00000009ff0d7e24 */ /* 0x000fe200088e06ff */
[----:B------:R-:W-:Y:S01]  /*02f0*/  IADD3 R15, P0, PT, R4, R11, RZ ;  /* 0x0000000b040f7210 */ /* 0x000fe20007f1e0ff */
[----:B------:R-:W-:Y:S02]  /*0300*/  IMAD.IADD R10, R7, 0x1, R10 ;  /* 0x00000001070a7824 */ /* 0x000fe400078e020a */
[----:B------:R-:W3:Y:S01]  /*0310*/  LDG.E.U8 R9, desc[UR4][R8.64] ;  /* 0x0000000408097981 */ /* 0x000ee2000c1e1100 */
[----:B------:R-:W-:-:S03]  /*0320*/  LEA.HI.X.SX32 R16, R11, RZ, 0x1, P0 ;  /* 0x000000ff0b107211 */ /* 0x000fc600000f0eff */
[----:B------:R-:W3:Y:S01]  /*0330*/  LDG.E.U8 R12, desc[UR4][R12.64] ;  /* 0x000000040c0c7981 */ /* 0x000ee2000c1e1100 */
[----:B--2---:R-:W-:Y:S01]  /*0340*/  LEA R14, P0, R15, UR12, 0x1 ;  /* 0x0000000c0f0e7c11 */ /* 0x004fe2000f8008ff */
[----:B------:R-:W-:-:S03]  /*0350*/  IMAD R7, R10, UR6, R10 ;  /* 0x000000060a077c24 */ /* 0x000fc6000f8e020a */
[----:B------:R-:W-:Y:S01]  /*0360*/  LEA.HI.X R15, R15, UR13, R16, 0x1, P0 ;  /* 0x0000000d0f0f7c11 */ /* 0x000fe200080f0c10 */
[----:B------:R-:W-:-:S04]  /*0370*/  IMAD.IADD R7, R4, 0x1, R7 ;  /* 0x0000000104077824 */ /* 0x000fc800078e0207 */
[----:B------:R-:W2:Y:S01]  /*0380*/  LDG.E.U16 R14, desc[UR4][R14.64+-0x2] ;  /* 0xfffffe040e0e7981 */ /* 0x000ea2000c1e1500 */
[----:B-1----:R-:W-:-:S05]  /*0390*/  IMAD.WIDE R10, R7, 0x2, R2 ;  /* 0x00000002070a7825 */ /* 0x002fca00078e0202 */
[----:B------:R-:W4:Y:S04]  /*03a0*/  LDG.E.U16 R7, desc[UR4][R10.64] ;  /* 0x000000040a077981 */ /* 0x000f28000c1e1500 */
[----:B------:R-:W5:Y:S01]  /*03b0*/  LDG.E.U16 R16, desc[UR4][R10.64+-0x2] ;  /* 0xfffffe040a107981 */ /* 0x000f62000c1e1500 */
[----:B------:R-:W-:-:S04]  /*03c0*/  ISETP.GT.AND P1, PT, R5, UR7, PT ;  /* 0x0000000705007c0c */ /* 0x000fc8000bf24270 */
[----:B------:R-:W-:-:S05]  /*03d0*/  SEL R6, R6, RZ, P1 ;  /* 0x000000ff06067207 */ /* 0x000fca0000800000 */
[----:B------:R-:W-:-:S04]  /*03e0*/  IMAD.IADD R6, R6, 0x1, R5 ;  /* 0x0000000106067824 */ /* 0x000fc800078e0205 */
[----:B------:R-:W-:-:S04]  /*03f0*/  IMAD R5, R6, UR6, R6 ;  /* 0x0000000606057c24 */ /* 0x000fc8000f8e0206 */
[----:B------:R-:W-:-:S04]  /*0400*/  IMAD.IADD R5, R4, 0x1, R5 ;  /* 0x0000000104057824 */ /* 0x000fc800078e0205 */
[----:B------:R-:W-:Y:S01]  /*0410*/  IMAD.WIDE R2, R5, 0x2, R2 ;  /* 0x0000000205027825 */ /* 0x000fe200078e0202 */
[----:B---3--:R-:W-:-:S03]  /*0420*/  ISETP.NE.AND P0, PT, R12, R9, PT ;  /* 0x000000090c00720c */ /* 0x008fc60003f05270 */
[----:B--2---:R-:W-:-:S10]  /*0430*/  VIADD R8, R14, 0x1 ;  /* 0x000000010e087836 */ /* 0x004fd40000000000 */
[----:B------:R-:W-:Y:S01]  /*0440*/  @!P0 IMAD.MOV R8, RZ, RZ, R14 ;  /* 0x000000ffff088224 */ /* 0x000fe200078e020e */
[----:B------:R-:W-:-:S04]  /*0450*/  ISETP.NE.AND P0, PT, R4, UR6, PT ;  /* 0x0000000604007c0c */ /* 0x000fc8000bf05270 */
[----:B------:R-:W-:Y:S02]  /*0460*/  ISETP.NE.OR P0, PT, R0, UR7, P0 ;  /* 0x0000000700007c0c */ /* 0x000fe40008705670 */
[----:B----4-:R-:W-:-:S04]  /*0470*/  VIADDMNMX.U32 R7, R7, 0x1, R8, PT ;  /* 0x0000000107077846 */ /* 0x010fc80003800008 */
[----:B-----5:R-:W-:-:S05]  /*0480*/  VIADDMNMX.U32 R7, R16, 0x1, R7, PT ;  /* 0x0000000110077846 */ /* 0x020fca0003800007 */
[----:B------:R0:W-:Y:S02]  /*0490*/  STG.E.U16 desc[UR4][R2.64], R7 ;  /* 0x0000000702007986 */ /* 0x0001e4000c101504 */
[----:B------:R-:W-:Y:S05]  /*04a0*/  @P0 EXIT ;  /* 0x000000000000094d */ /* 0x000fea0003800000 */
[----:B0-----:R-:W0:Y:S02]  /*04b0*/  LDC.64 R2, c[0x0][0x3a8] ;  /* 0x0000ea00ff027b82 */ /* 0x001e240000000a00 */
[----:B0-----:R-:W-:Y:S01]  /*04c0*/  STG.E desc[UR4][R2.64], R7 ;  /* 0x0000000702007986 */ /* 0x001fe2000c101904 */
[----:B------:R-:W-:Y:S05]  /*04d0*/  EXIT ;  /* 0x000000000000794d */ /* 0x000fea0003800000 */
.L_x_0:
[----:B------:R-:W-:-:S00]  /*04e0*/  BRA `(.L_x_0) ;  /* 0xfffffffc00fc7947 */ /* 0x000fc0000383ffff */
[----:B------:R-:W-:-:S00]  /*04f0*/  NOP ;  /* 0x0000000000007918 */ /* 0x000fc00000000000 */
        /* <DEDUP_REMOVED lines=8> */
.L_x_2:


//--------------------- .text._Z9warmUpGPUv       --------------------------
	.section	.text._Z9warmUpGPUv,"ax",@progbits
	.align	128
        .global         _Z9warmUpGPUv
        .type           _Z9warmUpGPUv,@function
        .size           _Z9warmUpGPUv,(.L_x_3 - _Z9warmUpGPUv)
        .other          _Z9warmUpGPUv,@"STO_CUDA_ENTRY STV_DEFAULT"
_Z9warmUpGPUv:
.text._Z9warmUpGPUv:
[----:B------:R-:W-:Y:S01]  /*0000*/  LDC R1, c[0x0][0x37c] ;  /* 0x0000df00ff017b82 */ /* 0x000fe20000000800 */
[----:B------:R-:W-:Y:S05]  /*0010*/  EXIT ;  /* 0x000000000000794d */ /* 0x000fea0003800000 */
.L_x_1:
        /* <DEDUP_REMOVED lines=14> */
.L_x_3:


//--------------------- .nv.shared.reserved.0     --------------------------
	.section	.nv.shared.reserved.0,"aw",@nobits
	.weak		__nv_reservedSMEM_offset_0_alias
	.size		__nv_reservedSMEM_offset_0_alias, 0, 64
	.other		__nv_reservedSMEM_offset_0_alias,@"STO_CUDA_RESERVED_SHARED STV_DEFAULT"
__nv_reservedSMEM_offset_0_alias:
	.zero		0
	.zero		64


//--------------------- .nv.constant0._Z14antiparallelUTPtiiiPKcS1_Pi --------------------------
	.section	.nv.constant0._Z14antiparallelUTPtiiiPKcS1_Pi,"a",@progbits
	.sectionflags	@""
	.align	4
.nv.constant0._Z14antiparallelUTPtiiiPKcS1_Pi:
	.zero		944


//--------------------- .nv.constant0._Z9warmUpGPUv --------------------------
	.section	.nv.constant0._Z9warmUpGPUv,"a",@progbits
	.sectionflags	@""
	.align	4
.nv.constant0._Z9warmUpGPUv:
	.zero		896


//--------------------- SYMBOLS --------------------------

	.type		.nv.reservedSmem.offset0,@object
	.size		.nv.reservedSmem.offset0,0x4
